//
// Generated by NVIDIA NVVM Compiler
//
// Compiler Build ID: CL-36424714
// Cuda compilation tools, release 13.0, V13.0.88
// Based on NVVM 20.0.0
//

.version 9.0
.target sm_100
.address_size 64

	// .globl	_Z9basic_addPfS_S_

.visible .entry _Z9basic_addPfS_S_(
	.param .u64 .ptr .align 1 _Z9basic_addPfS_S__param_0,
	.param .u64 .ptr .align 1 _Z9basic_addPfS_S__param_1,
	.param .u64 .ptr .align 1 _Z9basic_addPfS_S__param_2
)
{
	.reg .b32 	%r<2>;
	.reg .b32 	%f<4>;
	.reg .b64 	%rd<11>;

	ld.param.u64 	%rd1, [_Z9basic_addPfS_S__param_0];
	ld.param.u64 	%rd2, [_Z9basic_addPfS_S__param_1];
	ld.param.u64 	%rd3, [_Z9basic_addPfS_S__param_2];
	cvta.to.global.u64 	%rd4, %rd3;
	cvta.to.global.u64 	%rd5, %rd2;
	cvta.to.global.u64 	%rd6, %rd1;
	mov.u32 	%r1, %tid.x;
	mul.wide.u32 	%rd7, %r1, 4;
	add.s64 	%rd8, %rd6, %rd7;
	ld.global.f32 	%f1, [%rd8];
	add.s64 	%rd9, %rd5, %rd7;
	ld.global.f32 	%f2, [%rd9];
	add.f32 	%f3, %f1, %f2;
	add.s64 	%rd10, %rd4, %rd7;
	st.global.f32 	[%rd10], %f3;
	ret;

}


// ===== COMPILED SASS (sm_100) =====

	.target	sm_100

	.elftype	@"ET_EXEC"


//--------------------- .note.nv.tkinfo           --------------------------
	.section	.note.nv.tkinfo,"",@"SHT_NOTE"
	.sectionflags	@"SHF_NOTE_NV_TKINFO"
	.tkinfo
        /*0018*/ 	.word	0x00000002
        /*0030*/ 	.string	""
        /*0030*/ 	.string	"ptxas"
        /*0030*/ 	.string	"Cuda compilation tools, release 13.0, V13.0.88"
        /*0030*/ 	.string	"Build cuda_13.0.r13.0/compiler.36424714_0"
        /*0030*/ 	.string	"-arch sm_100 -m 64 "



//--------------------- .note.nv.cuinfo           --------------------------
	.section	.note.nv.cuinfo,"",@"SHT_NOTE"
	.sectionflags	@"SHF_NOTE_NV_CUINFO"
        /*0018*/ 	.short	0x0002
        /*001a*/ 	.short	0x0064
        /*001c*/ 	.short	0x0082
	.zero		2


//--------------------- .nv.info                  --------------------------
	.section	.nv.info,"",@"SHT_CUDA_INFO"
	.align	4


	//----- nvinfo : EIATTR_REGCOUNT
	.align		4
        /*0000*/ 	.byte	0x04, 0x2f
        /*0002*/ 	.short	(.L_1 - .L_0)
	.align		4
.L_0:
        /*0004*/ 	.word	index@(_Z9basic_addPfS_S_)
        /*0008*/ 	.word	0x0000000c


	//----- nvinfo : EIATTR_FRAME_SIZE
	.align		4
.L_1:
        /*000c*/ 	.byte	0x04, 0x11
        /*000e*/ 	.short	(.L_3 - .L_2)
	.align		4
.L_2:
        /*0010*/ 	.word	index@(_Z9basic_addPfS_S_)
        /*0014*/ 	.word	0x00000000


	//----- nvinfo : EIATTR_MIN_STACK_SIZE
	.align		4
.L_3:
        /*0018*/ 	.byte	0x04, 0x12
        /*001a*/ 	.short	(.L_5 - .L_4)
	.align		4
.L_4:
        /*001c*/ 	.word	index@(_Z9basic_addPfS_S_)
        /*0020*/ 	.word	0x00000000
.L_5:


//--------------------- .nv.compat                --------------------------
	.section	.nv.compat,"",@"SHT_CUDA_COMPAT_INFO"
	.align	4
        /*0000*/ 	.byte	0x02, 0x09, 0x00, 0x00, 0x02, 0x02, 0x01, 0x00, 0x02, 0x05, 0x05, 0x00, 0x03, 0x07, 0x01, 0x01
        /*0010*/ 	.byte	0x02, 0x03, 0x00, 0x00, 0x02, 0x06, 0x01, 0x00, 0x04, 0x0b, 0x08, 0x00, 0x09, 0x00, 0x00, 0x00
        /*0020*/ 	.byte	0x00, 0x00, 0x00, 0x00


//--------------------- .nv.info._Z9basic_addPfS_S_ --------------------------
	.section	.nv.info._Z9basic_addPfS_S_,"",@"SHT_CUDA_INFO"
	.sectionflags	@""
	.align	4


	//----- nvinfo : EIATTR_CUDA_API_VERSION
	.align		4
        /*0000*/ 	.byte	0x04, 0x37
        /*0002*/ 	.short	(.L_7 - .L_6)
.L_6:
        /*0004*/ 	.word	0x00000082


	//----- nvinfo : EIATTR_KPARAM_INFO
	.align		4
.L_7:
        /*0008*/ 	.byte	0x04, 0x17
        /*000a*/ 	.short	(.L_9 - .L_8)
.L_8:
        /*000c*/ 	.word	0x00000000
        /*0010*/ 	.short	0x0002
        /*0012*/ 	.short	0x0010
        /*0014*/ 	.byte	0x00, 0xf5, 0x21, 0x00


	//----- nvinfo : EIATTR_KPARAM_INFO
	.align		4
.L_9:
        /*0018*/ 	.byte	0x04, 0x17
        /*001a*/ 	.short	(.L_11 - .L_10)
.L_10:
        /*001c*/ 	.word	0x00000000
        /*0020*/ 	.short	0x0001
        /*0022*/ 	.short	0x0008
        /*0024*/ 	.byte	0x00, 0xf5, 0x21, 0x00


	//----- nvinfo : EIATTR_KPARAM_INFO
	.align		4
.L_11:
        /*0028*/ 	.byte	0x04, 0x17
        /*002a*/ 	.short	(.L_13 - .L_12)
.L_12:
        /*002c*/ 	.word	0x00000000
        /*0030*/ 	.short	0x0000
        /*0032*/ 	.short	0x0000
        /*0034*/ 	.byte	0x00, 0xf5, 0x21, 0x00


	//----- nvinfo : EIATTR_SPARSE_MMA_MASK
	.align		4
.L_13:
        /*0038*/ 	.byte	0x03, 0x50
        /*003a*/ 	.short	0x0000


	//----- nvinfo : EIATTR_MAXREG_COUNT
	.align		4
        /*003c*/ 	.byte	0x03, 0x1b
        /*003e*/ 	.short	0x00ff


	//----- nvinfo : EIATTR_MERCURY_ISA_VERSION
	.align		4
        /*0040*/ 	.byte	0x03, 0x5f
        /*0042*/ 	.short	0x0101


	//----- nvinfo : EIATTR_VRC_CTA_INIT_COUNT
	.align		4
        /*0044*/ 	.byte	0x02, 0x4a
	.zero		1
	.zero		1


	//----- nvinfo : EIATTR_EXIT_INSTR_OFFSETS
	.align		4
        /*0048*/ 	.byte	0x04, 0x1c
        /*004a*/ 	.short	(.L_15 - .L_14)


	//   ....[0]....
.L_14:
        /*004c*/ 	.word	0x000000d0


	//----- nvinfo : EIATTR_CBANK_PARAM_SIZE
	.align		4
.L_15:
        /*0050*/ 	.byte	0x03, 0x19
        /*0052*/ 	.short	0x0018


	//----- nvinfo : EIATTR_PARAM_CBANK
	.align		4
        /*0054*/ 	.byte	0x04, 0x0a
        /*0056*/ 	.short	(.L_17 - .L_16)
	.align		4
.L_16:
        /*0058*/ 	.word	index@(.nv.constant0._Z9basic_addPfS_S_)
        /*005c*/ 	.short	0x0380
        /*005e*/ 	.short	0x0018


	//----- nvinfo : EIATTR_SW_WAR
	.align		4
.L_17:
        /*0060*/ 	.byte	0x04, 0x36
        /*0062*/ 	.short	(.L_19 - .L_18)
.L_18:
        /*0064*/ 	.word	0x00000008
.L_19:


//--------------------- .nv.callgraph             --------------------------
	.section	.nv.callgraph,"",@"SHT_CUDA_CALLGRAPH"
	.align	4
	.sectionentsize	8
	.align		4
        /*0000*/ 	.word	0x00000000
	.align		4
        /*0004*/ 	.word	0xffffffff
	.align		4
        /*0008*/ 	.word	0x00000000
	.align		4
        /*000c*/ 	.word	0xfffffffe
	.align		4
        /*0010*/ 	.word	0x00000000
	.align		4
        /*0014*/ 	.word	0xfffffffd
	.align		4
        /*0018*/ 	.word	0x00000000
	.align		4
        /*001c*/ 	.word	0xfffffffc


//--------------------- .text._Z9basic_addPfS_S_  --------------------------
	.section	.text._Z9basic_addPfS_S_,"ax",@progbits
	.align	128
        .global         _Z9basic_addPfS_S_
        .type           _Z9basic_addPfS_S_,@function
        .size           _Z9basic_addPfS_S_,(.L_x_1 - _Z9basic_addPfS_S_)
        .other          _Z9basic_addPfS_S_,@"STO_CUDA_ENTRY STV_DEFAULT"
_Z9basic_addPfS_S_:
.text._Z9basic_addPfS_S_:
[----:B------:R-:W-:Y:S01]  /*0000*/  LDC R1, c[0x0][0x37c] ;  /* 0x0000df00ff017b82 */ /* 0x000fe20000000800 */
[----:B------:R-:W0:Y:S07]  /*0010*/  S2R R9, SR_TID.X ;  /* 0x0000000000097919 */ /* 0x000e2e0000002100 */
[----:B------:R-:W0:Y:S01]  /*0020*/  LDC.64 R2, c[0x0][0x380] ;  /* 0x0000e000ff027b82 */ /* 0x000e220000000a00 */
[----:B------:R-:W1:Y:S07]  /*0030*/  LDCU.64 UR4, c[0x0][0x358] ;  /* 0x00006b00ff0477ac */ /* 0x000e6e0008000a00 */
[----:B------:R-:W2:Y:S08]  /*0040*/  LDC.64 R4, c[0x0][0x388] ;  /* 0x0000e200ff047b82 */ /* 0x000eb00000000a00 */
[----:B------:R-:W3:Y:S01]  /*0050*/  LDC.64 R6, c[0x0][0x390] ;  /* 0x0000e400ff067b82 */ /* 0x000ee20000000a00 */
[----:B0-----:R-:W-:-:S04]  /*0060*/  IMAD.WIDE.U32 R2, R9, 0x4, R2 ;  /* 0x0000000409027825 */ /* 0x001fc800078e0002 */
[C---:B--2---:R-:W-:Y:S02]  /*0070*/  IMAD.WIDE.U32 R4, R9.reuse, 0x4, R4 ;  /* 0x0000000409047825 */ /* 0x044fe400078e0004 */
[----:B-1----:R-:W2:Y:S04]  /*0080*/  LDG.E R2, desc[UR4][R2.64] ;  /* 0x0000000402027981 */ /* 0x002ea8000c1e1900 */
[----:B------:R-:W2:Y:S01]  /*0090*/  LDG.E R5, desc[UR4][R4.64] ;  /* 0x0000000404057981 */ /* 0x000ea2000c1e1900 */
[----:B---3--:R-:W-:-:S04]  /*00a0*/  IMAD.WIDE.U32 R6, R9, 0x4, R6 ;  /* 0x0000000409067825 */ /* 0x008fc800078e0006 */
[----:B--2---:R-:W-:-:S05]  /*00b0*/  FADD R9, R2, R5 ;  /* 0x0000000502097221 */ /* 0x004fca0000000000 */
[----:B------:R-:W-:Y:S01]  /*00c0*/  STG.E desc[UR4][R6.64], R9 ;  /* 0x0000000906007986 */ /* 0x000fe2000c101904 */
[----:B------:R-:W-:Y:S05]  /*00d0*/  EXIT ;  /* 0x000000000000794d */ /* 0x000fea0003800000 */
.L_x_0:
[----:B------:R-:W-:-:S00]  /*00e0*/  BRA `(.L_x_0) ;  /* 0xfffffffc00fc7947 */ /* 0x000fc0000383ffff */
[----:B------:R-:W-:-:S00]  /*00f0*/  NOP ;  /* 0x0000000000007918 */ /* 0x000fc00000000000 */
        /* <DEDUP_REMOVED lines=8> */
.L_x_1:


//--------------------- .nv.shared.reserved.0     --------------------------
	.section	.nv.shared.reserved.0,"aw",@nobits
	.weak		__nv_reservedSMEM_offset_0_alias
	.size		__nv_reservedSMEM_offset_0_alias, 0, 64
	.other		__nv_reservedSMEM_offset_0_alias,@"STO_CUDA_RESERVED_SHARED STV_DEFAULT"
__nv_reservedSMEM_offset_0_alias:
	.zero		0
	.zero		64


//--------------------- .nv.constant0._Z9basic_addPfS_S_ --------------------------
	.section	.nv.constant0._Z9basic_addPfS_S_,"a",@progbits
	.sectionflags	@""
	.align	4
.nv.constant0._Z9basic_addPfS_S_:
	.zero		920


//--------------------- SYMBOLS --------------------------

	.type		.nv.reservedSmem.offset0,@object
	.size		.nv.reservedSmem.offset0,0x4
